//
// Generated by NVIDIA NVVM Compiler
//
// Compiler Build ID: CL-36424714
// Cuda compilation tools, release 13.0, V13.0.88
// Based on NVVM 20.0.0
//

.version 9.0
.target sm_100
.address_size 64

	// .globl	_Z11print_arrayPii
.extern .func  (.param .b32 func_retval0) vprintf
(
	.param .b64 vprintf_param_0,
	.param .b64 vprintf_param_1
)
;
.global .align 1 .b8 $str[4] = {37, 100, 32};
.global .align 1 .b8 $str$1[2] = {10};

.visible .entry _Z11print_arrayPii(
	.param .u64 .ptr .align 1 _Z11print_arrayPii_param_0,
	.param .u32 _Z11print_arrayPii_param_1
)
{
	.local .align 8 .b8 	__local_depot0[8];
	.reg .b64 	%SP;
	.reg .b64 	%SPL;
	.reg .pred 	%p<10>;
	.reg .b32 	%r<112>;
	.reg .b64 	%rd<32>;

	mov.u64 	%SPL, __local_depot0;
	cvta.local.u64 	%SP, %SPL;
	ld.param.u64 	%rd9, [_Z11print_arrayPii_param_0];
	ld.param.u32 	%r16, [_Z11print_arrayPii_param_1];
	cvta.to.global.u64 	%rd1, %rd9;
	add.u64 	%rd10, %SP, 0;
	add.u64 	%rd2, %SPL, 0;
	setp.lt.s32 	%p1, %r16, 1;
	@%p1 bra 	$L__BB0_13;
	and.b32  	%r1, %r16, 15;
	setp.lt.u32 	%p2, %r16, 16;
	mov.b32 	%r109, 0;
	@%p2 bra 	$L__BB0_4;
	and.b32  	%r109, %r16, 2147483632;
	neg.s32 	%r107, %r109;
	add.s64 	%rd30, %rd1, 32;
	mov.u64 	%rd11, $str;
$L__BB0_3:
	.pragma "nounroll";
	ld.global.u32 	%r18, [%rd30+-32];
	st.local.u32 	[%rd2], %r18;
	cvta.global.u64 	%rd12, %rd11;
	{ // callseq 0, 0
	.param .b64 param0;
	st.param.b64 	[param0], %rd12;
	.param .b64 param1;
	st.param.b64 	[param1], %rd10;
	.param .b32 retval0;
	call.uni (retval0), 
	vprintf, 
	(
	param0, 
	param1
	);
	ld.param.b32 	%r19, [retval0];
	} // callseq 0
	ld.global.u32 	%r21, [%rd30+-28];
	st.local.u32 	[%rd2], %r21;
	{ // callseq 1, 0
	.param .b64 param0;
	st.param.b64 	[param0], %rd12;
	.param .b64 param1;
	st.param.b64 	[param1], %rd10;
	.param .b32 retval0;
	call.uni (retval0), 
	vprintf, 
	(
	param0, 
	param1
	);
	ld.param.b32 	%r22, [retval0];
	} // callseq 1
	ld.global.u32 	%r24, [%rd30+-24];
	st.local.u32 	[%rd2], %r24;
	{ // callseq 2, 0
	.param .b64 param0;
	st.param.b64 	[param0], %rd12;
	.param .b64 param1;
	st.param.b64 	[param1], %rd10;
	.param .b32 retval0;
	call.uni (retval0), 
	vprintf, 
	(
	param0, 
	param1
	);
	ld.param.b32 	%r25, [retval0];
	} // callseq 2
	ld.global.u32 	%r27, [%rd30+-20];
	st.local.u32 	[%rd2], %r27;
	{ // callseq 3, 0
	.param .b64 param0;
	st.param.b64 	[param0], %rd12;
	.param .b64 param1;
	st.param.b64 	[param1], %rd10;
	.param .b32 retval0;
	call.uni (retval0), 
	vprintf, 
	(
	param0, 
	param1
	);
	ld.param.b32 	%r28, [retval0];
	} // callseq 3
	ld.global.u32 	%r30, [%rd30+-16];
	st.local.u32 	[%rd2], %r30;
	{ // callseq 4, 0
	.param .b64 param0;
	st.param.b64 	[param0], %rd12;
	.param .b64 param1;
	st.param.b64 	[param1], %rd10;
	.param .b32 retval0;
	call.uni (retval0), 
	vprintf, 
	(
	param0, 
	param1
	);
	ld.param.b32 	%r31, [retval0];
	} // callseq 4
	ld.global.u32 	%r33, [%rd30+-12];
	st.local.u32 	[%rd2], %r33;
	{ // callseq 5, 0
	.param .b64 param0;
	st.param.b64 	[param0], %rd12;
	.param .b64 param1;
	st.param.b64 	[param1], %rd10;
	.param .b32 retval0;
	call.uni (retval0), 
	vprintf, 
	(
	param0, 
	param1
	);
	ld.param.b32 	%r34, [retval0];
	} // callseq 5
	ld.global.u32 	%r36, [%rd30+-8];
	st.local.u32 	[%rd2], %r36;
	{ // callseq 6, 0
	.param .b64 param0;
	st.param.b64 	[param0], %rd12;
	.param .b64 param1;
	st.param.b64 	[param1], %rd10;
	.param .b32 retval0;
	call.uni (retval0), 
	vprintf, 
	(
	param0, 
	param1
	);
	ld.param.b32 	%r37, [retval0];
	} // callseq 6
	ld.global.u32 	%r39, [%rd30+-4];
	st.local.u32 	[%rd2], %r39;
	{ // callseq 7, 0
	.param .b64 param0;
	st.param.b64 	[param0], %rd12;
	.param .b64 param1;
	st.param.b64 	[param1], %rd10;
	.param .b32 retval0;
	call.uni (retval0), 
	vprintf, 
	(
	param0, 
	param1
	);
	ld.param.b32 	%r40, [retval0];
	} // callseq 7
	ld.global.u32 	%r42, [%rd30];
	st.local.u32 	[%rd2], %r42;
	{ // callseq 8, 0
	.param .b64 param0;
	st.param.b64 	[param0], %rd12;
	.param .b64 param1;
	st.param.b64 	[param1], %rd10;
	.param .b32 retval0;
	call.uni (retval0), 
	vprintf, 
	(
	param0, 
	param1
	);
	ld.param.b32 	%r43, [retval0];
	} // callseq 8
	ld.global.u32 	%r45, [%rd30+4];
	st.local.u32 	[%rd2], %r45;
	{ // callseq 9, 0
	.param .b64 param0;
	st.param.b64 	[param0], %rd12;
	.param .b64 param1;
	st.param.b64 	[param1], %rd10;
	.param .b32 retval0;
	call.uni (retval0), 
	vprintf, 
	(
	param0, 
	param1
	);
	ld.param.b32 	%r46, [retval0];
	} // callseq 9
	ld.global.u32 	%r48, [%rd30+8];
	st.local.u32 	[%rd2], %r48;
	{ // callseq 10, 0
	.param .b64 param0;
	st.param.b64 	[param0], %rd12;
	.param .b64 param1;
	st.param.b64 	[param1], %rd10;
	.param .b32 retval0;
	call.uni (retval0), 
	vprintf, 
	(
	param0, 
	param1
	);
	ld.param.b32 	%r49, [retval0];
	} // callseq 10
	ld.global.u32 	%r51, [%rd30+12];
	st.local.u32 	[%rd2], %r51;
	{ // callseq 11, 0
	.param .b64 param0;
	st.param.b64 	[param0], %rd12;
	.param .b64 param1;
	st.param.b64 	[param1], %rd10;
	.param .b32 retval0;
	call.uni (retval0), 
	vprintf, 
	(
	param0, 
	param1
	);
	ld.param.b32 	%r52, [retval0];
	} // callseq 11
	ld.global.u32 	%r54, [%rd30+16];
	st.local.u32 	[%rd2], %r54;
	{ // callseq 12, 0
	.param .b64 param0;
	st.param.b64 	[param0], %rd12;
	.param .b64 param1;
	st.param.b64 	[param1], %rd10;
	.param .b32 retval0;
	call.uni (retval0), 
	vprintf, 
	(
	param0, 
	param1
	);
	ld.param.b32 	%r55, [retval0];
	} // callseq 12
	ld.global.u32 	%r57, [%rd30+20];
	st.local.u32 	[%rd2], %r57;
	{ // callseq 13, 0
	.param .b64 param0;
	st.param.b64 	[param0], %rd12;
	.param .b64 param1;
	st.param.b64 	[param1], %rd10;
	.param .b32 retval0;
	call.uni (retval0), 
	vprintf, 
	(
	param0, 
	param1
	);
	ld.param.b32 	%r58, [retval0];
	} // callseq 13
	ld.global.u32 	%r60, [%rd30+24];
	st.local.u32 	[%rd2], %r60;
	{ // callseq 14, 0
	.param .b64 param0;
	st.param.b64 	[param0], %rd12;
	.param .b64 param1;
	st.param.b64 	[param1], %rd10;
	.param .b32 retval0;
	call.uni (retval0), 
	vprintf, 
	(
	param0, 
	param1
	);
	ld.param.b32 	%r61, [retval0];
	} // callseq 14
	ld.global.u32 	%r63, [%rd30+28];
	st.local.u32 	[%rd2], %r63;
	{ // callseq 15, 0
	.param .b64 param0;
	st.param.b64 	[param0], %rd12;
	.param .b64 param1;
	st.param.b64 	[param1], %rd10;
	.param .b32 retval0;
	call.uni (retval0), 
	vprintf, 
	(
	param0, 
	param1
	);
	ld.param.b32 	%r64, [retval0];
	} // callseq 15
	add.s32 	%r107, %r107, 16;
	add.s64 	%rd30, %rd30, 64;
	setp.ne.s32 	%p3, %r107, 0;
	@%p3 bra 	$L__BB0_3;
$L__BB0_4:
	setp.eq.s32 	%p4, %r1, 0;
	@%p4 bra 	$L__BB0_13;
	and.b32  	%r7, %r16, 7;
	setp.lt.u32 	%p5, %r1, 8;
	@%p5 bra 	$L__BB0_7;
	mul.wide.u32 	%rd14, %r109, 4;
	add.s64 	%rd15, %rd1, %rd14;
	ld.global.u32 	%r66, [%rd15];
	st.local.u32 	[%rd2], %r66;
	mov.u64 	%rd16, $str;
	cvta.global.u64 	%rd17, %rd16;
	{ // callseq 16, 0
	.param .b64 param0;
	st.param.b64 	[param0], %rd17;
	.param .b64 param1;
	st.param.b64 	[param1], %rd10;
	.param .b32 retval0;
	call.uni (retval0), 
	vprintf, 
	(
	param0, 
	param1
	);
	ld.param.b32 	%r67, [retval0];
	} // callseq 16
	ld.global.u32 	%r69, [%rd15+4];
	st.local.u32 	[%rd2], %r69;
	{ // callseq 17, 0
	.param .b64 param0;
	st.param.b64 	[param0], %rd17;
	.param .b64 param1;
	st.param.b64 	[param1], %rd10;
	.param .b32 retval0;
	call.uni (retval0), 
	vprintf, 
	(
	param0, 
	param1
	);
	ld.param.b32 	%r70, [retval0];
	} // callseq 17
	ld.global.u32 	%r72, [%rd15+8];
	st.local.u32 	[%rd2], %r72;
	{ // callseq 18, 0
	.param .b64 param0;
	st.param.b64 	[param0], %rd17;
	.param .b64 param1;
	st.param.b64 	[param1], %rd10;
	.param .b32 retval0;
	call.uni (retval0), 
	vprintf, 
	(
	param0, 
	param1
	);
	ld.param.b32 	%r73, [retval0];
	} // callseq 18
	ld.global.u32 	%r75, [%rd15+12];
	st.local.u32 	[%rd2], %r75;
	{ // callseq 19, 0
	.param .b64 param0;
	st.param.b64 	[param0], %rd17;
	.param .b64 param1;
	st.param.b64 	[param1], %rd10;
	.param .b32 retval0;
	call.uni (retval0), 
	vprintf, 
	(
	param0, 
	param1
	);
	ld.param.b32 	%r76, [retval0];
	} // callseq 19
	ld.global.u32 	%r78, [%rd15+16];
	st.local.u32 	[%rd2], %r78;
	{ // callseq 20, 0
	.param .b64 param0;
	st.param.b64 	[param0], %rd17;
	.param .b64 param1;
	st.param.b64 	[param1], %rd10;
	.param .b32 retval0;
	call.uni (retval0), 
	vprintf, 
	(
	param0, 
	param1
	);
	ld.param.b32 	%r79, [retval0];
	} // callseq 20
	ld.global.u32 	%r81, [%rd15+20];
	st.local.u32 	[%rd2], %r81;
	{ // callseq 21, 0
	.param .b64 param0;
	st.param.b64 	[param0], %rd17;
	.param .b64 param1;
	st.param.b64 	[param1], %rd10;
	.param .b32 retval0;
	call.uni (retval0), 
	vprintf, 
	(
	param0, 
	param1
	);
	ld.param.b32 	%r82, [retval0];
	} // callseq 21
	ld.global.u32 	%r84, [%rd15+24];
	st.local.u32 	[%rd2], %r84;
	{ // callseq 22, 0
	.param .b64 param0;
	st.param.b64 	[param0], %rd17;
	.param .b64 param1;
	st.param.b64 	[param1], %rd10;
	.param .b32 retval0;
	call.uni (retval0), 
	vprintf, 
	(
	param0, 
	param1
	);
	ld.param.b32 	%r85, [retval0];
	} // callseq 22
	ld.global.u32 	%r87, [%rd15+28];
	st.local.u32 	[%rd2], %r87;
	{ // callseq 23, 0
	.param .b64 param0;
	st.param.b64 	[param0], %rd17;
	.param .b64 param1;
	st.param.b64 	[param1], %rd10;
	.param .b32 retval0;
	call.uni (retval0), 
	vprintf, 
	(
	param0, 
	param1
	);
	ld.param.b32 	%r88, [retval0];
	} // callseq 23
	add.s32 	%r109, %r109, 8;
$L__BB0_7:
	setp.eq.s32 	%p6, %r7, 0;
	@%p6 bra 	$L__BB0_13;
	and.b32  	%r10, %r16, 3;
	setp.lt.u32 	%p7, %r7, 4;
	@%p7 bra 	$L__BB0_10;
	mul.wide.u32 	%rd19, %r109, 4;
	add.s64 	%rd20, %rd1, %rd19;
	ld.global.u32 	%r90, [%rd20];
	st.local.u32 	[%rd2], %r90;
	mov.u64 	%rd21, $str;
	cvta.global.u64 	%rd22, %rd21;
	{ // callseq 24, 0
	.param .b64 param0;
	st.param.b64 	[param0], %rd22;
	.param .b64 param1;
	st.param.b64 	[param1], %rd10;
	.param .b32 retval0;
	call.uni (retval0), 
	vprintf, 
	(
	param0, 
	param1
	);
	ld.param.b32 	%r91, [retval0];
	} // callseq 24
	ld.global.u32 	%r93, [%rd20+4];
	st.local.u32 	[%rd2], %r93;
	{ // callseq 25, 0
	.param .b64 param0;
	st.param.b64 	[param0], %rd22;
	.param .b64 param1;
	st.param.b64 	[param1], %rd10;
	.param .b32 retval0;
	call.uni (retval0), 
	vprintf, 
	(
	param0, 
	param1
	);
	ld.param.b32 	%r94, [retval0];
	} // callseq 25
	ld.global.u32 	%r96, [%rd20+8];
	st.local.u32 	[%rd2], %r96;
	{ // callseq 26, 0
	.param .b64 param0;
	st.param.b64 	[param0], %rd22;
	.param .b64 param1;
	st.param.b64 	[param1], %rd10;
	.param .b32 retval0;
	call.uni (retval0), 
	vprintf, 
	(
	param0, 
	param1
	);
	ld.param.b32 	%r97, [retval0];
	} // callseq 26
	ld.global.u32 	%r99, [%rd20+12];
	st.local.u32 	[%rd2], %r99;
	{ // callseq 27, 0
	.param .b64 param0;
	st.param.b64 	[param0], %rd22;
	.param .b64 param1;
	st.param.b64 	[param1], %rd10;
	.param .b32 retval0;
	call.uni (retval0), 
	vprintf, 
	(
	param0, 
	param1
	);
	ld.param.b32 	%r100, [retval0];
	} // callseq 27
	add.s32 	%r109, %r109, 4;
$L__BB0_10:
	setp.eq.s32 	%p8, %r10, 0;
	@%p8 bra 	$L__BB0_13;
	mul.wide.u32 	%rd24, %r109, 4;
	add.s64 	%rd31, %rd1, %rd24;
	neg.s32 	%r111, %r10;
	mov.u64 	%rd25, $str;
$L__BB0_12:
	.pragma "nounroll";
	ld.global.u32 	%r102, [%rd31];
	st.local.u32 	[%rd2], %r102;
	cvta.global.u64 	%rd26, %rd25;
	{ // callseq 28, 0
	.param .b64 param0;
	st.param.b64 	[param0], %rd26;
	.param .b64 param1;
	st.param.b64 	[param1], %rd10;
	.param .b32 retval0;
	call.uni (retval0), 
	vprintf, 
	(
	param0, 
	param1
	);
	ld.param.b32 	%r103, [retval0];
	} // callseq 28
	add.s64 	%rd31, %rd31, 4;
	add.s32 	%r111, %r111, 1;
	setp.ne.s32 	%p9, %r111, 0;
	@%p9 bra 	$L__BB0_12;
$L__BB0_13:
	mov.u64 	%rd28, $str$1;
	cvta.global.u64 	%rd29, %rd28;
	{ // callseq 29, 0
	.param .b64 param0;
	st.param.b64 	[param0], %rd29;
	.param .b64 param1;
	st.param.b64 	[param1], 0;
	.param .b32 retval0;
	call.uni (retval0), 
	vprintf, 
	(
	param0, 
	param1
	);
	ld.param.b32 	%r105, [retval0];
	} // callseq 29
	ret;

}


// ===== COMPILED SASS (sm_100) =====

	.target	sm_100

	.elftype	@"ET_EXEC"


//--------------------- .note.nv.tkinfo           --------------------------
	.section	.note.nv.tkinfo,"",@"SHT_NOTE"
	.sectionflags	@"SHF_NOTE_NV_TKINFO"
	.tkinfo
        /*0018*/ 	.word	0x00000002
        /*0030*/ 	.string	""
        /*0030*/ 	.string	"ptxas"
        /*0030*/ 	.string	"Cuda compilation tools, release 13.0, V13.0.88"
        /*0030*/ 	.string	"Build cuda_13.0.r13.0/compiler.36424714_0"
        /*0030*/ 	.string	"-arch sm_100 -m 64 "



//--------------------- .note.nv.cuinfo           --------------------------
	.section	.note.nv.cuinfo,"",@"SHT_NOTE"
	.sectionflags	@"SHF_NOTE_NV_CUINFO"
        /*0018*/ 	.short	0x0002
        /*001a*/ 	.short	0x0064
        /*001c*/ 	.short	0x0082
	.zero		2


//--------------------- .nv.info                  --------------------------
	.section	.nv.info,"",@"SHT_CUDA_INFO"
	.align	4


	//----- nvinfo : EIATTR_REGCOUNT
	.align		4
        /*0000*/ 	.byte	0x04, 0x2f
        /*0002*/ 	.short	(.L_3 - .L_2)
	.align		4
.L_2:
        /*0004*/ 	.word	index@(_Z11print_arrayPii)
        /*0008*/ 	.word	0x0000001b


	//----- nvinfo : EIATTR_FRAME_SIZE
	.align		4
.L_3:
        /*000c*/ 	.byte	0x04, 0x11
        /*000e*/ 	.short	(.L_5 - .L_4)
	.align		4
.L_4:
        /*0010*/ 	.word	index@(_Z11print_arrayPii)
        /*0014*/ 	.word	0x00000008


	//----- nvinfo : EIATTR_MIN_STACK_SIZE
	.align		4
.L_5:
        /*0018*/ 	.byte	0x04, 0x12
        /*001a*/ 	.short	(.L_7 - .L_6)
	.align		4
.L_6:
        /*001c*/ 	.word	index@(_Z11print_arrayPii)
        /*0020*/ 	.word	0x00000008
.L_7:


//--------------------- .nv.compat                --------------------------
	.section	.nv.compat,"",@"SHT_CUDA_COMPAT_INFO"
	.align	4
        /*0000*/ 	.byte	0x02, 0x09, 0x00, 0x00, 0x02, 0x02, 0x01, 0x00, 0x02, 0x05, 0x05, 0x00, 0x03, 0x07, 0x01, 0x01
        /*0010*/ 	.byte	0x02, 0x03, 0x00, 0x00, 0x02, 0x06, 0x01, 0x00, 0x04, 0x0b, 0x08, 0x00, 0x09, 0x00, 0x00, 0x00
        /*0020*/ 	.byte	0x00, 0x00, 0x00, 0x00


//--------------------- .nv.info._Z11print_arrayPii --------------------------
	.section	.nv.info._Z11print_arrayPii,"",@"SHT_CUDA_INFO"
	.sectionflags	@""
	.align	4


	//----- nvinfo : EIATTR_CUDA_API_VERSION
	.align		4
        /*0000*/ 	.byte	0x04, 0x37
        /*0002*/ 	.short	(.L_9 - .L_8)
.L_8:
        /*0004*/ 	.word	0x00000082


	//----- nvinfo : EIATTR_KPARAM_INFO
	.align		4
.L_9:
        /*0008*/ 	.byte	0x04, 0x17
        /*000a*/ 	.short	(.L_11 - .L_10)
.L_10:
        /*000c*/ 	.word	0x00000000
        /*0010*/ 	.short	0x0001
        /*0012*/ 	.short	0x0008
        /*0014*/ 	.byte	0x00, 0xf0, 0x11, 0x00


	//----- nvinfo : EIATTR_KPARAM_INFO
	.align		4
.L_11:
        /*0018*/ 	.byte	0x04, 0x17
        /*001a*/ 	.short	(.L_13 - .L_12)
.L_12:
        /*001c*/ 	.word	0x00000000
        /*0020*/ 	.short	0x0000
        /*0022*/ 	.short	0x0000
        /*0024*/ 	.byte	0x00, 0xf5, 0x21, 0x00


	//----- nvinfo : EIATTR_SPARSE_MMA_MASK
	.align		4
.L_13:
        /*0028*/ 	.byte	0x03, 0x50
        /*002a*/ 	.short	0x0000


	//----- nvinfo : EIATTR_MAXREG_COUNT
	.align		4
        /*002c*/ 	.byte	0x03, 0x1b
        /*002e*/ 	.short	0x00ff


	//----- nvinfo : EIATTR_EXTERNS
	.align		4
        /*0030*/ 	.byte	0x04, 0x0f
        /*0032*/ 	.short	(.L_15 - .L_14)


	//   ....[0]....
	.align		4
.L_14:
        /*0034*/ 	.word	index@(vprintf)


	//----- nvinfo : EIATTR_MERCURY_ISA_VERSION
	.align		4
.L_15:
        /*0038*/ 	.byte	0x03, 0x5f
        /*003a*/ 	.short	0x0101


	//----- nvinfo : EIATTR_VRC_CTA_INIT_COUNT
	.align		4
        /*003c*/ 	.byte	0x02, 0x4a
	.zero		1
	.zero		1


	//----- nvinfo : EIATTR_SYSCALL_OFFSETS
	.align		4
        /*0040*/ 	.byte	0x04, 0x46
        /*0042*/ 	.short	(.L_17 - .L_16)


	//   ....[0]....
.L_16:
        /*0044*/ 	.word	0x00000250


	//   ....[1]....
        /*0048*/ 	.word	0x000002f0


	//   ....[2]....
        /*004c*/ 	.word	0x00000390


	//   ....[3]....
        /*0050*/ 	.word	0x00000430


	//   ....[4]....
        /*0054*/ 	.word	0x000004d0


	//   ....[5]....
        /*0058*/ 	.word	0x00000570


	//   ....[6]....
        /*005c*/ 	.word	0x00000610


	//   ....[7]....
        /*0060*/ 	.word	0x000006b0


	//   ....[8]....
        /*0064*/ 	.word	0x00000750


	//   ....[9]....
        /*0068*/ 	.word	0x000007f0


	//   ....[10]....
        /*006c*/ 	.word	0x00000890


	//   ....[11]....
        /*0070*/ 	.word	0x00000930


	//   ....[12]....
        /*0074*/ 	.word	0x000009d0


	//   ....[13]....
        /*0078*/ 	.word	0x00000a70


	//   ....[14]....
        /*007c*/ 	.word	0x00000b10


	//   ....[15]....
        /*0080*/ 	.word	0x00000bb0


	//   ....[16]....
        /*0084*/ 	.word	0x00000d40


	//   ....[17]....
        /*0088*/ 	.word	0x00000de0


	//   ....[18]....
        /*008c*/ 	.word	0x00000e80


	//   ....[19]....
        /*0090*/ 	.word	0x00000f20


	//   ....[20]....
        /*0094*/ 	.word	0x00000fc0


	//   ....[21]....
        /*0098*/ 	.word	0x00001060


	//   ....[22]....
        /*009c*/ 	.word	0x00001100


	//   ....[23]....
        /*00a0*/ 	.word	0x000011a0


	//   ....[24]....
        /*00a4*/ 	.word	0x000012e0


	//   ....[25]....
        /*00a8*/ 	.word	0x00001380


	//   ....[26]....
        /*00ac*/ 	.word	0x00001420


	//   ....[27]....
        /*00b0*/ 	.word	0x000014c0


	//   ....[28]....
        /*00b4*/ 	.word	0x00001620


	//   ....[29]....
        /*00b8*/ 	.word	0x000016f0


	//----- nvinfo : EIATTR_EXIT_INSTR_OFFSETS
	.align		4
.L_17:
        /*00bc*/ 	.byte	0x04, 0x1c
        /*00be*/ 	.short	(.L_19 - .L_18)


	//   ....[0]....
.L_18:
        /*00c0*/ 	.word	0x00001700


	//----- nvinfo : EIATTR_CRS_STACK_SIZE
	.align		4
.L_19:
        /*00c4*/ 	.byte	0x04, 0x1e
        /*00c6*/ 	.short	(.L_21 - .L_20)
.L_20:
        /*00c8*/ 	.word	0x00000000


	//----- nvinfo : EIATTR_CBANK_PARAM_SIZE
	.align		4
.L_21:
        /*00cc*/ 	.byte	0x03, 0x19
        /*00ce*/ 	.short	0x000c


	//----- nvinfo : EIATTR_PARAM_CBANK
	.align		4
        /*00d0*/ 	.byte	0x04, 0x0a
        /*00d2*/ 	.short	(.L_23 - .L_22)
	.align		4
.L_22:
        /*00d4*/ 	.word	index@(.nv.constant0._Z11print_arrayPii)
        /*00d8*/ 	.short	0x0380
        /*00da*/ 	.short	0x000c


	//----- nvinfo : EIATTR_SW_WAR
	.align		4
.L_23:
        /*00dc*/ 	.byte	0x04, 0x36
        /*00de*/ 	.short	(.L_25 - .L_24)
.L_24:
        /*00e0*/ 	.word	0x00000008
.L_25:


//--------------------- .nv.callgraph             --------------------------
	.section	.nv.callgraph,"",@"SHT_CUDA_CALLGRAPH"
	.align	4
	.sectionentsize	8
	.align		4
        /*0000*/ 	.word	0x00000000
	.align		4
        /*0004*/ 	.word	0xffffffff
	.align		4
        /*0008*/ 	.word	index@(_Z11print_arrayPii)
	.align		4
        /*000c*/ 	.word	index@(vprintf)
	.align		4
        /*0010*/ 	.word	0x00000000
	.align		4
        /*0014*/ 	.word	0xfffffffe
	.align		4
        /*0018*/ 	.word	0x00000000
	.align		4
        /*001c*/ 	.word	0xfffffffd
	.align		4
        /*0020*/ 	.word	0x00000000
	.align		4
        /*0024*/ 	.word	0xfffffffc


//--------------------- .nv.constant4             --------------------------
	.section	.nv.constant4,"a",@progbits
	.align	8
	.align		8
.nv.constant4:
        /*0000*/ 	.dword	vprintf
	.align		8
        /*0008*/ 	.dword	$str
	.align		8
        /*0010*/ 	.dword	$str$1


//--------------------- .text._Z11print_arrayPii  --------------------------
	.section	.text._Z11print_arrayPii,"ax",@progbits
	.align	128
        .global         _Z11print_arrayPii
        .type           _Z11print_arrayPii,@function
        .size           _Z11print_arrayPii,(.L_x_38 - _Z11print_arrayPii)
        .other          _Z11print_arrayPii,@"STO_CUDA_ENTRY STV_DEFAULT"
_Z11print_arrayPii:
.text._Z11print_arrayPii:
[----:B------:R-:W0:Y:S01]  /*0000*/  LDC R1, c[0x0][0x37c] ;  /* 0x0000df00ff017b82 */ /* 0x000e220000000800 */
[----:B------:R-:W1:Y:S01]  /*0010*/  LDCU UR4, c[0x0][0x388] ;  /* 0x00007100ff0477ac */ /* 0x000e620008000800 */
[----:B0-----:R-:W-:Y:S01]  /*0020*/  VIADD R1, R1, 0xfffffff8 ;  /* 0xfffffff801017836 */ /* 0x001fe20000000000 */
[----:B------:R-:W0:Y:S01]  /*0030*/  LDCU UR5, c[0x0][0x2f8] ;  /* 0x00005f00ff0577ac */ /* 0x000e220008000800 */
[----:B------:R-:W2:Y:S01]  /*0040*/  LDCU UR6, c[0x0][0x2fc] ;  /* 0x00005f80ff0677ac */ /* 0x000ea20008000800 */
[----:B-1----:R-:W-:Y:S02]  /*0050*/  UISETP.GE.AND UP0, UPT, UR4, 0x1, UPT ;  /* 0x000000010400788c */ /* 0x002fe4000bf06270 */
[----:B0-----:R-:W-:-:S05]  /*0060*/  IADD3 R18, P0, PT, R1, UR5, RZ ;  /* 0x0000000501127c10 */ /* 0x001fca000ff1e0ff */
[----:B--2---:R-:W-:Y:S02]  /*0070*/  IMAD.X R2, RZ, RZ, UR6, P0 ;  /* 0x00000006ff027e24 */ /* 0x004fe400080e06ff */
[----:B------:R-:W-:Y:S06]  /*0080*/  BRA.U !UP0, `(.L_x_0) ;  /* 0x00000015087c7547 */ /* 0x000fec000b800000 */
[----:B------:R-:W-:Y:S01]  /*0090*/  UISETP.GE.U32.AND UP0, UPT, UR4, 0x10, UPT ;  /* 0x000000100400788c */ /* 0x000fe2000bf06070 */
[----:B------:R-:W-:Y:S01]  /*00a0*/  HFMA2 R19, -RZ, RZ, 0, 0 ;  /* 0x00000000ff137431 */ /* 0x000fe200000001ff */
[----:B------:R-:W0:Y:S01]  /*00b0*/  LDCU.64 UR36, c[0x0][0x358] ;  /* 0x00006b00ff2477ac */ /* 0x000e220008000a00 */
[----:B------:R-:W-:-:S06]  /*00c0*/  ULOP3.LUT UR38, UR4, 0xf, URZ, 0xc0, !UPT ;  /* 0x0000000f04267892 */ /* 0x000fcc000f8ec0ff */
[----:B------:R-:W-:Y:S06]  /*00d0*/  BRA.U !UP0, `(.L_x_1) ;  /* 0x0000000908cc7547 */ /* 0x000fec000b800000 */
[----:B------:R-:W1:Y:S01]  /*00e0*/  LDCU.64 UR6, c[0x0][0x380] ;  /* 0x00007000ff0677ac */ /* 0x000e620008000a00 */
[----:B------:R-:W-:Y:S01]  /*00f0*/  BSSY.RECONVERGENT B6, `(.L_x_1) ;  /* 0x00000b1000067945 */ /* 0x000fe20003800200 */
[----:B------:R-:W-:-:S04]  /*0100*/  ULOP3.LUT UR4, UR4, 0x7ffffff0, URZ, 0xc0, !UPT ;  /* 0x7ffffff004047892 */ /* 0x000fc8000f8ec0ff */
[----:B------:R-:W-:Y:S02]  /*0110*/  UIADD3 UR8, UPT, UPT, -UR4, URZ, URZ ;  /* 0x000000ff04087290 */ /* 0x000fe4000fffe1ff */
[----:B------:R-:W-:-:S04]  /*0120*/  IMAD.U32 R19, RZ, RZ, UR4 ;  /* 0x00000004ff137e24 */ /* 0x000fc8000f8e00ff */
[----:B------:R-:W-:Y:S01]  /*0130*/  IMAD.U32 R23, RZ, RZ, UR8 ;  /* 0x00000008ff177e24 */ /* 0x000fe2000f8e00ff */
[----:B-1----:R-:W-:-:S04]  /*0140*/  UIADD3 UR5, UP0, UPT, UR6, 0x20, URZ ;  /* 0x0000002006057890 */ /* 0x002fc8000ff1e0ff */
[----:B------:R-:W-:Y:S02]  /*0150*/  UIADD3.X UR6, UPT, UPT, URZ, UR7, URZ, UP0, !UPT ;  /* 0x00000007ff067290 */ /* 0x000fe400087fe4ff */
[----:B------:R-:W-:-:S04]  /*0160*/  MOV R16, UR5 ;  /* 0x0000000500107c02 */ /* 0x000fc80008000f00 */
[----:B------:R-:W-:-:S07]  /*0170*/  IMAD.U32 R17, RZ, RZ, UR6 ;  /* 0x00000006ff117e24 */ /* 0x000fce000f8e00ff */
.L_x_18:
[----:B0-----:R-:W2:Y:S01]  /*0180*/  LDG.E R0, desc[UR36][R16.64+-0x20] ;  /* 0xffffe02410007981 */ /* 0x001ea2000c1e1900 */
[----:B------:R-:W-:Y:S01]  /*0190*/  MOV R22, 0x0 ;  /* 0x0000000000167802 */ /* 0x000fe20000000f00 */
[----:B------:R-:W0:Y:S01]  /*01a0*/  LDCU.64 UR4, c[0x4][0x8] ;  /* 0x01000100ff0477ac */ /* 0x000e220008000a00 */
[----:B------:R-:W-:Y:S01]  /*01b0*/  VIADD R23, R23, 0x10 ;  /* 0x0000001017177836 */ /* 0x000fe20000000000 */
[----:B------:R-:W-:Y:S01]  /*01c0*/  MOV R7, R2 ;  /* 0x0000000200077202 */ /* 0x000fe20000000f00 */
[----:B------:R1:W3:Y:S01]  /*01d0*/  LDC.64 R8, c[0x4][R22] ;  /* 0x0100000016087b82 */ /* 0x0002e20000000a00 */
[----:B------:R-:W-:Y:S02]  /*01e0*/  IMAD.MOV.U32 R6, RZ, RZ, R18 ;  /* 0x000000ffff067224 */ /* 0x000fe400078e0012 */
[----:B------:R-:W-:-:S04]  /*01f0*/  ISETP.NE.AND P0, PT, R23, RZ, PT ;  /* 0x000000ff1700720c */ /* 0x000fc80003f05270 */
[----:B------:R-:W-:Y:S02]  /*0200*/  P2R R24, PR, RZ, 0x1 ;  /* 0x00000001ff187803 */ /* 0x000fe40000000000 */
[----:B0-----:R-:W-:Y:S01]  /*0210*/  MOV R4, UR4 ;  /* 0x0000000400047c02 */ /* 0x001fe20008000f00 */
[----:B------:R-:W-:Y:S01]  /*0220*/  IMAD.U32 R5, RZ, RZ, UR5 ;  /* 0x00000005ff057e24 */ /* 0x000fe2000f8e00ff */
[----:B--23--:R1:W-:Y:S06]  /*0230*/  STL [R1], R0 ;  /* 0x0000000001007387 */ /* 0x00c3ec0000100800 */
[----:B------:R-:W-:-:S07]  /*0240*/  LEPC R20, `(.L_x_2) ;  /* 0x000000001014794e */ /* 0x000fce0000000000 */
[----:B-1----:R-:W-:Y:S05]  /*0250*/  CALL.ABS.NOINC R8 ;  /* 0x0000000008007343 */ /* 0x002fea0003c00000 */
.L_x_2:
[----:B------:R-:W2:Y:S01]  /*0260*/  LDG.E R0, desc[UR36][R16.64+-0x1c] ;  /* 0xffffe42410007981 */ /* 0x000ea2000c1e1900 */
[----:B------:R0:W1:Y:S01]  /*0270*/  LDC.64 R8, c[0x4][R22] ;  /* 0x0100000016087b82 */ /* 0x0000620000000a00 */
[----:B------:R-:W3:Y:S01]  /*0280*/  LDCU.64 UR4, c[0x4][0x8] ;  /* 0x01000100ff0477ac */ /* 0x000ee20008000a00 */
[----:B------:R-:W-:Y:S01]  /*0290*/  MOV R6, R18 ;  /* 0x0000001200067202 */ /* 0x000fe20000000f00 */
[----:B------:R-:W-:Y:S02]  /*02a0*/  IMAD.MOV.U32 R7, RZ, RZ, R2 ;  /* 0x000000ffff077224 */ /* 0x000fe400078e0002 */
[----:B---3--:R-:W-:Y:S02]  /*02b0*/  IMAD.U32 R4, RZ, RZ, UR4 ;  /* 0x00000004ff047e24 */ /* 0x008fe4000f8e00ff */
[----:B------:R-:W-:Y:S01]  /*02c0*/  IMAD.U32 R5, RZ, RZ, UR5 ;  /* 0x00000005ff057e24 */ /* 0x000fe2000f8e00ff */
[----:B-12---:R0:W-:Y:S06]  /*02d0*/  STL [R1], R0 ;  /* 0x0000000001007387 */ /* 0x0061ec0000100800 */
[----:B------:R-:W-:-:S07]  /*02e0*/  LEPC R20, `(.L_x_3) ;  /* 0x000000001014794e */ /* 0x000fce0000000000 */
[----:B0-----:R-:W-:Y:S05]  /*02f0*/  CALL.ABS.NOINC R8 ;  /* 0x0000000008007343 */ /* 0x001fea0003c00000 */
.L_x_3:
[----:B------:R-:W2:Y:S01]  /*0300*/  LDG.E R0, desc[UR36][R16.64+-0x18] ;  /* 0xffffe82410007981 */ /* 0x000ea2000c1e1900 */
[----:B------:R0:W1:Y:S01]  /*0310*/  LDC.64 R8, c[0x4][R22] ;  /* 0x0100000016087b82 */ /* 0x0000620000000a00 */
[----:B------:R-:W3:Y:S01]  /*0320*/  LDCU.64 UR4, c[0x4][0x8] ;  /* 0x01000100ff0477ac */ /* 0x000ee20008000a00 */
[----:B------:R-:W-:Y:S02]  /*0330*/  IMAD.MOV.U32 R6, RZ, RZ, R18 ;  /* 0x000000ffff067224 */ /* 0x000fe400078e0012 */
[----:B------:R-:W-:Y:S02]  /*0340*/  IMAD.MOV.U32 R7, RZ, RZ, R2 ;  /* 0x000000ffff077224 */ /* 0x000fe400078e0002 */
[----:B---3--:R-:W-:Y:S01]  /*0350*/  IMAD.U32 R4, RZ, RZ, UR4 ;  /* 0x00000004ff047e24 */ /* 0x008fe2000f8e00ff */
[----:B------:R-:W-:Y:S01]  /*0360*/  MOV R5, UR5 ;  /* 0x0000000500057c02 */ /* 0x000fe20008000f00 */
[----:B-12---:R0:W-:Y:S06]  /*0370*/  STL [R1], R0 ;  /* 0x0000000001007387 */ /* 0x0061ec0000100800 */
[----:B------:R-:W-:-:S07]  /*0380*/  LEPC R20, `(.L_x_4) ;  /* 0x000000001014794e */ /* 0x000fce0000000000 */
[----:B0-----:R-:W-:Y:S05]  /*0390*/  CALL.ABS.NOINC R8 ;  /* 0x0000000008007343 */ /* 0x001fea0003c00000 */
.L_x_4:
[----:B------:R-:W2:Y:S01]  /*03a0*/  LDG.E R0, desc[UR36][R16.64+-0x14] ;  /* 0xffffec2410007981 */ /* 0x000ea2000c1e1900 */
[----:B------:R0:W1:Y:S01]  /*03b0*/  LDC.64 R8, c[0x4][R22] ;  /* 0x0100000016087b82 */ /* 0x0000620000000a00 */
[----:B------:R-:W3:Y:S01]  /*03c0*/  LDCU.64 UR4, c[0x4][0x8] ;  /* 0x01000100ff0477ac */ /* 0x000ee20008000a00 */
[----:B------:R-:W-:Y:S01]  /*03d0*/  IMAD.MOV.U32 R6, RZ, RZ, R18 ;  /* 0x000000ffff067224 */ /* 0x000fe200078e0012 */
[----:B------:R-:W-:Y:S02]  /*03e0*/  MOV R7, R2 ;  /* 0x0000000200077202 */ /* 0x000fe40000000f00 */
[----:B---3--:R-:W-:Y:S01]  /*03f0*/  MOV R4, UR4 ;  /* 0x0000000400047c02 */ /* 0x008fe20008000f00 */
[----:B------:R-:W-:Y:S01]  /*0400*/  IMAD.U32 R5, RZ, RZ, UR5 ;  /* 0x00000005ff057e24 */ /* 0x000fe2000f8e00ff */
[----:B-12---:R0:W-:Y:S06]  /*0410*/  STL [R1], R0 ;  /* 0x0000000001007387 */ /* 0x0061ec0000100800 */
[----:B------:R-:W-:-:S07]  /*0420*/  LEPC R20, `(.L_x_5) ;  /* 0x000000001014794e */ /* 0x000fce0000000000 */
[----:B0-----:R-:W-:Y:S05]  /*0430*/  CALL.ABS.NOINC R8 ;  /* 0x0000000008007343 */ /* 0x001fea0003c00000 */
.L_x_5:
        /* <DEDUP_REMOVED lines=10> */
.L_x_6:
        /* <DEDUP_REMOVED lines=10> */
.L_x_7:
        /* <DEDUP_REMOVED lines=10> */
.L_x_8:
        /* <DEDUP_REMOVED lines=10> */
.L_x_9:
        /* <DEDUP_REMOVED lines=10> */
.L_x_10:
        /* <DEDUP_REMOVED lines=10> */
.L_x_11:
        /* <DEDUP_REMOVED lines=10> */
.L_x_12:
        /* <DEDUP_REMOVED lines=10> */
.L_x_13:
        /* <DEDUP_REMOVED lines=10> */
.L_x_14:
        /* <DEDUP_REMOVED lines=10> */
.L_x_15:
        /* <DEDUP_REMOVED lines=10> */
.L_x_16:
        /* <DEDUP_REMOVED lines=10> */
.L_x_17:
[----:B------:R-:W-:Y:S02]  /*0bc0*/  ISETP.NE.AND P6, PT, R24, RZ, PT ;  /* 0x000000ff1800720c */ /* 0x000fe40003fc5270 */
[----:B------:R-:W-:-:S05]  /*0bd0*/  IADD3 R16, P0, PT, R16, 0x40, RZ ;  /* 0x0000004010107810 */ /* 0x000fca0007f1e0ff */
[----:B------:R-:W-:-:S06]  /*0be0*/  IMAD.X R17, RZ, RZ, R17, P0 ;  /* 0x000000ffff117224 */ /* 0x000fcc00000e0611 */
[----:B------:R-:W-:Y:S05]  /*0bf0*/  @P6 BRA `(.L_x_18) ;  /* 0xfffffff400606947 */ /* 0x000fea000383ffff */
[----:B------:R-:W-:Y:S05]  /*0c00*/  BSYNC.RECONVERGENT B6 ;  /* 0x0000000000067941 */ /* 0x000fea0003800200 */
.L_x_1:
[----:B------:R-:W-:Y:S01]  /*0c10*/  UISETP.NE.AND UP0, UPT, UR38, URZ, UPT ;  /* 0x000000ff2600728c */ /* 0x000fe2000bf05270 */
[----:B------:R-:W-:Y:S08]  /*0c20*/  BSSY.RECONVERGENT B6, `(.L_x_0) ;  /* 0x00000a5000067945 */ /* 0x000ff00003800200 */
[----:B------:R-:W-:Y:S05]  /*0c30*/  BRA.U !UP0, `(.L_x_19) ;  /* 0x00000009088c7547 */ /* 0x000fea000b800000 */
[----:B------:R-:W1:Y:S01]  /*0c40*/  LDC R23, c[0x0][0x388] ;  /* 0x0000e200ff177b82 */ /* 0x000e620000000800 */
[----:B------:R-:W-:Y:S01]  /*0c50*/  UISETP.GE.U32.AND UP0, UPT, UR38, 0x8, UPT ;  /* 0x000000082600788c */ /* 0x000fe2000bf06070 */
[----:B-1----:R-:W-:-:S08]  /*0c60*/  LOP3.LUT R23, R23, 0x7, RZ, 0xc0, !PT ;  /* 0x0000000717177812 */ /* 0x002fd000078ec0ff */
[----:B------:R-:W-:Y:S05]  /*0c70*/  BRA.U !UP0, `(.L_x_20) ;  /* 0x0000000508507547 */ /* 0x000fea000b800000 */
[----:B------:R-:W1:Y:S01]  /*0c80*/  LDC.64 R16, c[0x0][0x380] ;  /* 0x0000e000ff107b82 */ /* 0x000e620000000a00 */
[----:B------:R-:W-:Y:S01]  /*0c90*/  MOV R22, 0x0 ;  /* 0x0000000000167802 */ /* 0x000fe20000000f00 */
[----:B------:R-:W2:Y:S01]  /*0ca0*/  LDCU.64 UR4, c[0x4][0x8] ;  /* 0x01000100ff0477ac */ /* 0x000ea20008000a00 */
[----:B-1----:R-:W-:-:S05]  /*0cb0*/  IMAD.WIDE.U32 R16, R19, 0x4, R16 ;  /* 0x0000000413107825 */ /* 0x002fca00078e0010 */
[----:B0-----:R-:W3:Y:S01]  /*0cc0*/  LDG.E R0, desc[UR36][R16.64] ;  /* 0x0000002410007981 */ /* 0x001ee2000c1e1900 */
[----:B------:R0:W1:Y:S01]  /*0cd0*/  LDC.64 R8, c[0x4][R22] ;  /* 0x0100000016087b82 */ /* 0x0000620000000a00 */
[----:B--2---:R-:W-:Y:S01]  /*0ce0*/  IMAD.U32 R4, RZ, RZ, UR4 ;  /* 0x00000004ff047e24 */ /* 0x004fe2000f8e00ff */
[----:B------:R-:W-:Y:S01]  /*0cf0*/  MOV R5, UR5 ;  /* 0x0000000500057c02 */ /* 0x000fe20008000f00 */
[----:B------:R-:W-:Y:S02]  /*0d00*/  IMAD.MOV.U32 R6, RZ, RZ, R18 ;  /* 0x000000ffff067224 */ /* 0x000fe400078e0012 */
[----:B------:R-:W-:Y:S01]  /*0d10*/  IMAD.MOV.U32 R7, RZ, RZ, R2 ;  /* 0x000000ffff077224 */ /* 0x000fe200078e0002 */
[----:B-1-3--:R0:W-:Y:S06]  /*0d20*/  STL [R1], R0 ;  /* 0x0000000001007387 */ /* 0x00a1ec0000100800 */
[----:B------:R-:W-:-:S07]  /*0d30*/  LEPC R20, `(.L_x_21) ;  /* 0x000000001014794e */ /* 0x000fce0000000000 */
[----:B0-----:R-:W-:Y:S05]  /*0d40*/  CALL.ABS.NOINC R8 ;  /* 0x0000000008007343 */ /* 0x001fea0003c00000 */
.L_x_21:
        /* <DEDUP_REMOVED lines=10> */
.L_x_22:
        /* <DEDUP_REMOVED lines=10> */
.L_x_23:
        /* <DEDUP_REMOVED lines=10> */
.L_x_24:
        /* <DEDUP_REMOVED lines=10> */
.L_x_25:
        /* <DEDUP_REMOVED lines=10> */
.L_x_26:
        /* <DEDUP_REMOVED lines=10> */
.L_x_27:
        /* <DEDUP_REMOVED lines=10> */
.L_x_28:
[----:B------:R-:W-:-:S07]  /*11b0*/  VIADD R19, R19, 0x8 ;  /* 0x0000000813137836 */ /* 0x000fce0000000000 */
.L_x_20:
[----:B------:R-:W-:-:S13]  /*11c0*/  ISETP.NE.AND P0, PT, R23, RZ, PT ;  /* 0x000000ff1700720c */ /* 0x000fda0003f05270 */
[----:B------:R-:W-:Y:S05]  /*11d0*/  @!P0 BRA `(.L_x_19) ;  /* 0x0000000400248947 */ /* 0x000fea0003800000 */
[----:B------:R-:W1:Y:S01]  /*11e0*/  LDC R0, c[0x0][0x388] ;  /* 0x0000e200ff007b82 */ /* 0x000e620000000800 */
[----:B------:R-:W-:Y:S02]  /*11f0*/  ISETP.GE.U32.AND P0, PT, R23, 0x4, PT ;  /* 0x000000041700780c */ /* 0x000fe40003f06070 */
[----:B-1----:R-:W-:-:S11]  /*1200*/  LOP3.LUT R23, R0, 0x3, RZ, 0xc0, !PT ;  /* 0x0000000300177812 */ /* 0x002fd600078ec0ff */
[----:B------:R-:W-:Y:S05]  /*1210*/  @!P0 BRA `(.L_x_29) ;  /* 0x0000000000b08947 */ /* 0x000fea0003800000 */
        /* <DEDUP_REMOVED lines=13> */
.L_x_30:
        /* <DEDUP_REMOVED lines=10> */
.L_x_31:
        /* <DEDUP_REMOVED lines=10> */
.L_x_32:
        /* <DEDUP_REMOVED lines=10> */
.L_x_33:
[----:B------:R-:W-:-:S07]  /*14d0*/  IADD3 R19, PT, PT, R19, 0x4, RZ ;  /* 0x0000000413137810 */ /* 0x000fce0007ffe0ff */
.L_x_29:
[----:B------:R-:W-:-:S13]  /*14e0*/  ISETP.NE.AND P0, PT, R23, RZ, PT ;  /* 0x000000ff1700720c */ /* 0x000fda0003f05270 */
[----:B------:R-:W-:Y:S05]  /*14f0*/  @!P0 BRA `(.L_x_19) ;  /* 0x00000000005c8947 */ /* 0x000fea0003800000 */
[----:B------:R-:W1:Y:S01]  /*1500*/  LDC.64 R16, c[0x0][0x380] ;  /* 0x0000e000ff107b82 */ /* 0x000e620000000a00 */
[----:B------:R-:W-:Y:S02]  /*1510*/  IMAD.MOV R23, RZ, RZ, -R23 ;  /* 0x000000ffff177224 */ /* 0x000fe400078e0a17 */
[----:B-1----:R-:W-:-:S07]  /*1520*/  IMAD.WIDE.U32 R16, R19, 0x4, R16 ;  /* 0x0000000413107825 */ /* 0x002fce00078e0010 */
.L_x_35:
[----:B------:R-:W-:Y:S01]  /*1530*/  IMAD.MOV.U32 R10, RZ, RZ, R16 ;  /* 0x000000ffff0a7224 */ /* 0x000fe200078e0010 */
[----:B------:R-:W-:Y:S01]  /*1540*/  MOV R11, R17 ;  /* 0x00000011000b7202 */ /* 0x000fe20000000f00 */
[----:B------:R-:W1:Y:S04]  /*1550*/  LDCU.64 UR4, c[0x4][0x8] ;  /* 0x01000100ff0477ac */ /* 0x000e680008000a00 */
[----:B0-----:R-:W2:Y:S01]  /*1560*/  LDG.E R0, desc[UR36][R10.64] ;  /* 0x000000240a007981 */ /* 0x001ea2000c1e1900 */
[----:B------:R-:W-:Y:S01]  /*1570*/  MOV R8, 0x0 ;  /* 0x0000000000087802 */ /* 0x000fe20000000f00 */
[----:B------:R-:W-:Y:S02]  /*1580*/  VIADD R23, R23, 0x1 ;  /* 0x0000000117177836 */ /* 0x000fe40000000000 */
[----:B------:R-:W-:-:S02]  /*1590*/  IMAD.MOV.U32 R6, RZ, RZ, R18 ;  /* 0x000000ffff067224 */ /* 0x000fc400078e0012 */
[----:B------:R-:W-:Y:S01]  /*15a0*/  IMAD.MOV.U32 R7, RZ, RZ, R2 ;  /* 0x000000ffff077224 */ /* 0x000fe200078e0002 */
[----:B------:R-:W0:Y:S01]  /*15b0*/  LDC.64 R8, c[0x4][R8] ;  /* 0x0100000008087b82 */ /* 0x000e220000000a00 */
[----:B------:R-:W-:Y:S01]  /*15c0*/  ISETP.NE.AND P0, PT, R23, RZ, PT ;  /* 0x000000ff1700720c */ /* 0x000fe20003f05270 */
[----:B-1----:R-:W-:Y:S01]  /*15d0*/  IMAD.U32 R4, RZ, RZ, UR4 ;  /* 0x00000004ff047e24 */ /* 0x002fe2000f8e00ff */
[----:B------:R-:W-:Y:S01]  /*15e0*/  MOV R5, UR5 ;  /* 0x0000000500057c02 */ /* 0x000fe20008000f00 */
[----:B--2---:R1:W-:Y:S02]  /*15f0*/  STL [R1], R0 ;  /* 0x0000000001007387 */ /* 0x0043e40000100800 */
[----:B01----:R-:W-:-:S08]  /*1600*/  P2R R0, PR, RZ, 0x1 ;  /* 0x00000001ff007803 */ /* 0x003fd00000000000 */
[----:B------:R-:W-:-:S07]  /*1610*/  LEPC R20, `(.L_x_34) ;  /* 0x000000001014794e */ /* 0x000fce0000000000 */
[----:B------:R-:W-:Y:S05]  /*1620*/  CALL.ABS.NOINC R8 ;  /* 0x0000000008007343 */ /* 0x000fea0003c00000 */
.L_x_34:
[----:B------:R-:W-:Y:S02]  /*1630*/  ISETP.NE.AND P6, PT, R23, RZ, PT ;  /* 0x000000ff1700720c */ /* 0x000fe40003fc5270 */
[----:B------:R-:W-:-:S04]  /*1640*/  IADD3 R16, P0, PT, R16, 0x4, RZ ;  /* 0x0000000410107810 */ /* 0x000fc80007f1e0ff */
[----:B------:R-:W-:-:S07]  /*1650*/  IADD3.X R17, PT, PT, RZ, R17, RZ, P0, !PT ;  /* 0x00000011ff117210 */ /* 0x000fce00007fe4ff */
[----:B------:R-:W-:Y:S05]  /*1660*/  @P6 BRA `(.L_x_35) ;  /* 0xfffffffc00b06947 */ /* 0x000fea000383ffff */
.L_x_19:
[----:B0-----:R-:W-:Y:S05]  /*1670*/  BSYNC.RECONVERGENT B6 ;  /* 0x0000000000067941 */ /* 0x001fea0003800200 */
.L_x_0:
[----:B------:R-:W-:Y:S01]  /*1680*/  MOV R0, 0x0 ;  /* 0x0000000000007802 */ /* 0x000fe20000000f00 */
[----:B------:R-:W0:Y:S01]  /*1690*/  LDCU.64 UR4, c[0x4][0x10] ;  /* 0x01000200ff0477ac */ /* 0x000e220008000a00 */
[----:B------:R-:W-:Y:S02]  /*16a0*/  CS2R R6, SRZ ;  /* 0x0000000000067805 */ /* 0x000fe4000001ff00 */
[----:B------:R1:W2:Y:S01]  /*16b0*/  LDC.64 R2, c[0x4][R0] ;  /* 0x0100000000027b82 */ /* 0x0002a20000000a00 */
[----:B0-----:R-:W-:Y:S01]  /*16c0*/  IMAD.U32 R4, RZ, RZ, UR4 ;  /* 0x00000004ff047e24 */ /* 0x001fe2000f8e00ff */
[----:B-1----:R-:W-:-:S07]  /*16d0*/  MOV R5, UR5 ;  /* 0x0000000500057c02 */ /* 0x002fce0008000f00 */
[----:B------:R-:W-:-:S07]  /*16e0*/  LEPC R20, `(.L_x_36) ;  /* 0x000000001014794e */ /* 0x000fce0000000000 */
[----:B--2---:R-:W-:Y:S05]  /*16f0*/  CALL.ABS.NOINC R2 ;  /* 0x0000000002007343 */ /* 0x004fea0003c00000 */
.L_x_36:
[----:B------:R-:W-:Y:S05]  /*1700*/  EXIT ;  /* 0x000000000000794d */ /* 0x000fea0003800000 */
.L_x_37:
[----:B------:R-:W-:-:S00]  /*1710*/  BRA `(.L_x_37) ;  /* 0xfffffffc00fc7947 */ /* 0x000fc0000383ffff */
[----:B------:R-:W-:-:S00]  /*1720*/  NOP ;  /* 0x0000000000007918 */ /* 0x000fc00000000000 */
        /* <DEDUP_REMOVED lines=13> */
.L_x_38:


//--------------------- .nv.global.init           --------------------------
	.section	.nv.global.init,"aw",@progbits
.nv.global.init:
	.type		$str$1,@object
	.size		$str$1,($str - $str$1)
$str$1:
        /*0000*/ 	.byte	0x0a, 0x00
	.type		$str,@object
	.size		$str,(.L_0 - $str)
$str:
        /*0002*/ 	.byte	0x25, 0x64, 0x20, 0x00
.L_0:


//--------------------- .nv.shared.reserved.0     --------------------------
	.section	.nv.shared.reserved.0,"aw",@nobits
	.weak		__nv_reservedSMEM_offset_0_alias
	.size		__nv_reservedSMEM_offset_0_alias, 0, 64
	.other		__nv_reservedSMEM_offset_0_alias,@"STO_CUDA_RESERVED_SHARED STV_DEFAULT"
__nv_reservedSMEM_offset_0_alias:
	.zero		0
	.zero		64


//--------------------- .nv.constant0._Z11print_arrayPii --------------------------
	.section	.nv.constant0._Z11print_arrayPii,"a",@progbits
	.sectionflags	@""
	.align	4
.nv.constant0._Z11print_arrayPii:
	.zero		908


//--------------------- SYMBOLS --------------------------

	.type		.nv.reservedSmem.offset0,@object
	.size		.nv.reservedSmem.offset0,0x4
	.type		vprintf,@function
